//
// Generated by NVIDIA NVVM Compiler
//
// Compiler Build ID: CL-36424714
// Cuda compilation tools, release 13.0, V13.0.88
// Based on NVVM 20.0.0
//

.version 9.0
.target sm_100
.address_size 64

	// .globl	_Z14twodims_kerneljj
.extern .func  (.param .b32 func_retval0) vprintf
(
	.param .b64 vprintf_param_0,
	.param .b64 vprintf_param_1
)
;
.global .align 1 .b8 $str[32] = {103, 105, 100, 32, 37, 117, 44, 32, 99, 111, 108, 58, 32, 37, 117, 44, 32, 114, 111, 119, 58, 32, 37, 117, 32, 118, 97, 108, 105, 100, 10};
.global .align 1 .b8 $str$1[30] = {103, 105, 100, 32, 37, 117, 44, 32, 99, 111, 108, 58, 32, 37, 117, 44, 32, 114, 111, 119, 58, 32, 37, 117, 32, 98, 97, 100, 10};

.visible .entry _Z14twodims_kerneljj(
	.param .u32 _Z14twodims_kerneljj_param_0,
	.param .u32 _Z14twodims_kerneljj_param_1
)
{
	.local .align 8 .b8 	__local_depot0[16];
	.reg .b64 	%SP;
	.reg .b64 	%SPL;
	.reg .pred 	%p<6>;
	.reg .b32 	%r<20>;
	.reg .b64 	%rd<9>;

	mov.u64 	%SPL, __local_depot0;
	cvta.local.u64 	%SP, %SPL;
	ld.param.u32 	%r4, [_Z14twodims_kerneljj_param_0];
	ld.param.u32 	%r5, [_Z14twodims_kerneljj_param_1];
	add.u64 	%rd2, %SP, 0;
	add.u64 	%rd1, %SPL, 0;
	mov.u32 	%r7, %tid.x;
	mov.u32 	%r8, %ctaid.x;
	mov.u32 	%r9, %ntid.x;
	mad.lo.s32 	%r1, %r8, %r9, %r7;
	mov.u32 	%r10, %tid.y;
	mov.u32 	%r11, %ctaid.y;
	mov.u32 	%r12, %ntid.y;
	mad.lo.s32 	%r13, %r11, %r12, %r10;
	mov.u32 	%r14, %nctaid.x;
	mul.lo.s32 	%r15, %r9, %r14;
	mad.lo.s32 	%r3, %r15, %r13, %r1;
	setp.ge.u32 	%p1, %r1, %r4;
	setp.ge.u32 	%p2, %r13, %r5;
	or.pred  	%p3, %p1, %p2;
	@%p3 bra 	$L__BB0_3;
	setp.gt.u32 	%p5, %r3, 7;
	@%p5 bra 	$L__BB0_5;
	st.local.v2.u32 	[%rd1], {%r3, %r1};
	st.local.u32 	[%rd1+8], %r13;
	mov.u64 	%rd6, $str;
	cvta.global.u64 	%rd7, %rd6;
	{ // callseq 1, 0
	.param .b64 param0;
	st.param.b64 	[param0], %rd7;
	.param .b64 param1;
	st.param.b64 	[param1], %rd2;
	.param .b32 retval0;
	call.uni (retval0), 
	vprintf, 
	(
	param0, 
	param1
	);
	ld.param.b32 	%r18, [retval0];
	} // callseq 1
	bra.uni 	$L__BB0_5;
$L__BB0_3:
	setp.gt.u32 	%p4, %r3, 7;
	@%p4 bra 	$L__BB0_5;
	st.local.v2.u32 	[%rd1], {%r3, %r1};
	st.local.u32 	[%rd1+8], %r13;
	mov.u64 	%rd3, $str$1;
	cvta.global.u64 	%rd4, %rd3;
	{ // callseq 0, 0
	.param .b64 param0;
	st.param.b64 	[param0], %rd4;
	.param .b64 param1;
	st.param.b64 	[param1], %rd2;
	.param .b32 retval0;
	call.uni (retval0), 
	vprintf, 
	(
	param0, 
	param1
	);
	ld.param.b32 	%r16, [retval0];
	} // callseq 0
$L__BB0_5:
	ret;

}


// ===== COMPILED SASS (sm_100) =====

	.target	sm_100

	.elftype	@"ET_EXEC"


//--------------------- .note.nv.tkinfo           --------------------------
	.section	.note.nv.tkinfo,"",@"SHT_NOTE"
	.sectionflags	@"SHF_NOTE_NV_TKINFO"
	.tkinfo
        /*0018*/ 	.word	0x00000002
        /*0030*/ 	.string	""
        /*0030*/ 	.string	"ptxas"
        /*0030*/ 	.string	"Cuda compilation tools, release 13.0, V13.0.88"
        /*0030*/ 	.string	"Build cuda_13.0.r13.0/compiler.36424714_0"
        /*0030*/ 	.string	"-arch sm_100 -m 64 "



//--------------------- .note.nv.cuinfo           --------------------------
	.section	.note.nv.cuinfo,"",@"SHT_NOTE"
	.sectionflags	@"SHF_NOTE_NV_CUINFO"
        /*0018*/ 	.short	0x0002
        /*001a*/ 	.short	0x0064
        /*001c*/ 	.short	0x0082
	.zero		2


//--------------------- .nv.info                  --------------------------
	.section	.nv.info,"",@"SHT_CUDA_INFO"
	.align	4


	//----- nvinfo : EIATTR_REGCOUNT
	.align		4
        /*0000*/ 	.byte	0x04, 0x2f
        /*0002*/ 	.short	(.L_3 - .L_2)
	.align		4
.L_2:
        /*0004*/ 	.word	index@(_Z14twodims_kerneljj)
        /*0008*/ 	.word	0x00000018


	//----- nvinfo : EIATTR_FRAME_SIZE
	.align		4
.L_3:
        /*000c*/ 	.byte	0x04, 0x11
        /*000e*/ 	.short	(.L_5 - .L_4)
	.align		4
.L_4:
        /*0010*/ 	.word	index@(_Z14twodims_kerneljj)
        /*0014*/ 	.word	0x00000010


	//----- nvinfo : EIATTR_MIN_STACK_SIZE
	.align		4
.L_5:
        /*0018*/ 	.byte	0x04, 0x12
        /*001a*/ 	.short	(.L_7 - .L_6)
	.align		4
.L_6:
        /*001c*/ 	.word	index@(_Z14twodims_kerneljj)
        /*0020*/ 	.word	0x00000010
.L_7:


//--------------------- .nv.compat                --------------------------
	.section	.nv.compat,"",@"SHT_CUDA_COMPAT_INFO"
	.align	4
        /*0000*/ 	.byte	0x02, 0x09, 0x00, 0x00, 0x02, 0x02, 0x01, 0x00, 0x02, 0x05, 0x05, 0x00, 0x03, 0x07, 0x01, 0x01
        /*0010*/ 	.byte	0x02, 0x03, 0x00, 0x00, 0x02, 0x06, 0x01, 0x00, 0x04, 0x0b, 0x08, 0x00, 0x09, 0x00, 0x00, 0x00
        /*0020*/ 	.byte	0x00, 0x00, 0x00, 0x00


//--------------------- .nv.info._Z14twodims_kerneljj --------------------------
	.section	.nv.info._Z14twodims_kerneljj,"",@"SHT_CUDA_INFO"
	.sectionflags	@""
	.align	4


	//----- nvinfo : EIATTR_CUDA_API_VERSION
	.align		4
        /*0000*/ 	.byte	0x04, 0x37
        /*0002*/ 	.short	(.L_9 - .L_8)
.L_8:
        /*0004*/ 	.word	0x00000082


	//----- nvinfo : EIATTR_KPARAM_INFO
	.align		4
.L_9:
        /*0008*/ 	.byte	0x04, 0x17
        /*000a*/ 	.short	(.L_11 - .L_10)
.L_10:
        /*000c*/ 	.word	0x00000000
        /*0010*/ 	.short	0x0001
        /*0012*/ 	.short	0x0004
        /*0014*/ 	.byte	0x00, 0xf0, 0x11, 0x00


	//----- nvinfo : EIATTR_KPARAM_INFO
	.align		4
.L_11:
        /*0018*/ 	.byte	0x04, 0x17
        /*001a*/ 	.short	(.L_13 - .L_12)
.L_12:
        /*001c*/ 	.word	0x00000000
        /*0020*/ 	.short	0x0000
        /*0022*/ 	.short	0x0000
        /*0024*/ 	.byte	0x00, 0xf0, 0x11, 0x00


	//----- nvinfo : EIATTR_SPARSE_MMA_MASK
	.align		4
.L_13:
        /*0028*/ 	.byte	0x03, 0x50
        /*002a*/ 	.short	0x0000


	//----- nvinfo : EIATTR_MAXREG_COUNT
	.align		4
        /*002c*/ 	.byte	0x03, 0x1b
        /*002e*/ 	.short	0x00ff


	//----- nvinfo : EIATTR_EXTERNS
	.align		4
        /*0030*/ 	.byte	0x04, 0x0f
        /*0032*/ 	.short	(.L_15 - .L_14)


	//   ....[0]....
	.align		4
.L_14:
        /*0034*/ 	.word	index@(vprintf)


	//----- nvinfo : EIATTR_MERCURY_ISA_VERSION
	.align		4
.L_15:
        /*0038*/ 	.byte	0x03, 0x5f
        /*003a*/ 	.short	0x0101


	//----- nvinfo : EIATTR_VRC_CTA_INIT_COUNT
	.align		4
        /*003c*/ 	.byte	0x02, 0x4a
	.zero		1
	.zero		1


	//----- nvinfo : EIATTR_SYSCALL_OFFSETS
	.align		4
        /*0040*/ 	.byte	0x04, 0x46
        /*0042*/ 	.short	(.L_17 - .L_16)


	//   ....[0]....
.L_16:
        /*0044*/ 	.word	0x000001f0


	//   ....[1]....
        /*0048*/ 	.word	0x000002b0


	//----- nvinfo : EIATTR_EXIT_INSTR_OFFSETS
	.align		4
.L_17:
        /*004c*/ 	.byte	0x04, 0x1c
        /*004e*/ 	.short	(.L_19 - .L_18)


	//   ....[0]....
.L_18:
        /*0050*/ 	.word	0x00000160


	//   ....[1]....
        /*0054*/ 	.word	0x00000200


	//   ....[2]....
        /*0058*/ 	.word	0x00000220


	//   ....[3]....
        /*005c*/ 	.word	0x000002c0


	//----- nvinfo : EIATTR_CRS_STACK_SIZE
	.align		4
.L_19:
        /*0060*/ 	.byte	0x04, 0x1e
        /*0062*/ 	.short	(.L_21 - .L_20)
.L_20:
        /*0064*/ 	.word	0x00000000


	//----- nvinfo : EIATTR_CBANK_PARAM_SIZE
	.align		4
.L_21:
        /*0068*/ 	.byte	0x03, 0x19
        /*006a*/ 	.short	0x0008


	//----- nvinfo : EIATTR_PARAM_CBANK
	.align		4
        /*006c*/ 	.byte	0x04, 0x0a
        /*006e*/ 	.short	(.L_23 - .L_22)
	.align		4
.L_22:
        /*0070*/ 	.word	index@(.nv.constant0._Z14twodims_kerneljj)
        /*0074*/ 	.short	0x0380
        /*0076*/ 	.short	0x0008


	//----- nvinfo : EIATTR_SW_WAR
	.align		4
.L_23:
        /*0078*/ 	.byte	0x04, 0x36
        /*007a*/ 	.short	(.L_25 - .L_24)
.L_24:
        /*007c*/ 	.word	0x00000008
.L_25:


//--------------------- .nv.callgraph             --------------------------
	.section	.nv.callgraph,"",@"SHT_CUDA_CALLGRAPH"
	.align	4
	.sectionentsize	8
	.align		4
        /*0000*/ 	.word	0x00000000
	.align		4
        /*0004*/ 	.word	0xffffffff
	.align		4
        /*0008*/ 	.word	index@(_Z14twodims_kerneljj)
	.align		4
        /*000c*/ 	.word	index@(vprintf)
	.align		4
        /*0010*/ 	.word	0x00000000
	.align		4
        /*0014*/ 	.word	0xfffffffe
	.align		4
        /*0018*/ 	.word	0x00000000
	.align		4
        /*001c*/ 	.word	0xfffffffd
	.align		4
        /*0020*/ 	.word	0x00000000
	.align		4
        /*0024*/ 	.word	0xfffffffc


//--------------------- .nv.constant4             --------------------------
	.section	.nv.constant4,"a",@progbits
	.align	8
	.align		8
.nv.constant4:
        /*0000*/ 	.dword	vprintf
	.align		8
        /*0008*/ 	.dword	$str
	.align		8
        /*0010*/ 	.dword	$str$1


//--------------------- .text._Z14twodims_kerneljj --------------------------
	.section	.text._Z14twodims_kerneljj,"ax",@progbits
	.align	128
        .global         _Z14twodims_kerneljj
        .type           _Z14twodims_kerneljj,@function
        .size           _Z14twodims_kerneljj,(.L_x_4 - _Z14twodims_kerneljj)
        .other          _Z14twodims_kerneljj,@"STO_CUDA_ENTRY STV_DEFAULT"
_Z14twodims_kerneljj:
.text._Z14twodims_kerneljj:
[----:B------:R-:W0:Y:S01]  /*0000*/  LDC R1, c[0x0][0x37c] ;  /* 0x0000df00ff017b82 */ /* 0x000e220000000800 */
[----:B------:R-:W1:Y:S01]  /*0010*/  S2R R0, SR_TID.Y ;  /* 0x0000000000007919 */ /* 0x000e620000002200 */
[----:B------:R-:W2:Y:S06]  /*0020*/  LDCU UR5, c[0x0][0x2fc] ;  /* 0x00005f80ff0577ac */ /* 0x000eac0008000800 */
[----:B------:R-:W3:Y:S01]  /*0030*/  LDC R2, c[0x0][0x360] ;  /* 0x0000d800ff027b82 */ /* 0x000ee20000000800 */
[----:B0-----:R-:W-:Y:S01]  /*0040*/  VIADD R1, R1, 0xfffffff0 ;  /* 0xfffffff001017836 */ /* 0x001fe20000000000 */
[----:B------:R-:W3:Y:S01]  /*0050*/  S2R R3, SR_TID.X ;  /* 0x0000000000037919 */ /* 0x000ee20000002100 */
[----:B------:R-:W0:Y:S01]  /*0060*/  LDCU.64 UR10, c[0x0][0x380] ;  /* 0x00007000ff0a77ac */ /* 0x000e220008000a00 */
[----:B------:R-:W4:Y:S04]  /*0070*/  LDCU UR4, c[0x0][0x2f8] ;  /* 0x00005f00ff0477ac */ /* 0x000f280008000800 */
[----:B------:R-:W1:Y:S08]  /*0080*/  S2UR UR7, SR_CTAID.Y ;  /* 0x00000000000779c3 */ /* 0x000e700000002600 */
[----:B------:R-:W1:Y:S01]  /*0090*/  LDC R5, c[0x0][0x364] ;  /* 0x0000d900ff057b82 */ /* 0x000e620000000800 */
[----:B------:R-:W5:Y:S07]  /*00a0*/  LDCU UR8, c[0x0][0x370] ;  /* 0x00006e00ff0877ac */ /* 0x000f6e0008000800 */
[----:B------:R-:W3:Y:S01]  /*00b0*/  S2UR UR6, SR_CTAID.X ;  /* 0x00000000000679c3 */ /* 0x000ee20000002500 */
[----:B----4-:R-:W-:-:S05]  /*00c0*/  IADD3 R6, P1, PT, R1, UR4, RZ ;  /* 0x0000000401067c10 */ /* 0x010fca000ff3e0ff */
[----:B--2---:R-:W-:Y:S02]  /*00d0*/  IMAD.X R7, RZ, RZ, UR5, P1 ;  /* 0x00000005ff077e24 */ /* 0x004fe400088e06ff */
[----:B-1----:R-:W-:-:S05]  /*00e0*/  IMAD R0, R5, UR7, R0 ;  /* 0x0000000705007c24 */ /* 0x002fca000f8e0200 */
[----:B0-----:R-:W-:Y:S01]  /*00f0*/  ISETP.GE.U32.AND P0, PT, R0, UR11, PT ;  /* 0x0000000b00007c0c */ /* 0x001fe2000bf06070 */
[C---:B---3--:R-:W-:Y:S02]  /*0100*/  IMAD R3, R2.reuse, UR6, R3 ;  /* 0x0000000602037c24 */ /* 0x048fe4000f8e0203 */
[----:B-----5:R-:W-:-:S03]  /*0110*/  IMAD R2, R2, UR8, RZ ;  /* 0x0000000802027c24 */ /* 0x020fc6000f8e02ff */
[----:B------:R-:W-:Y:S01]  /*0120*/  ISETP.GE.U32.OR P0, PT, R3, UR10, P0 ;  /* 0x0000000a03007c0c */ /* 0x000fe20008706470 */
[----:B------:R-:W-:-:S12]  /*0130*/  IMAD R2, R0, R2, R3 ;  /* 0x0000000200027224 */ /* 0x000fd800078e0203 */
[----:B------:R-:W-:Y:S05]  /*0140*/  @P0 BRA `(.L_x_0) ;  /* 0x0000000000300947 */ /* 0x000fea0003800000 */
[----:B------:R-:W-:-:S13]  /*0150*/  ISETP.GT.U32.AND P0, PT, R2, 0x7, PT ;  /* 0x000000070200780c */ /* 0x000fda0003f04070 */
[----:B------:R-:W-:Y:S05]  /*0160*/  @P0 EXIT ;  /* 0x000000000000094d */ /* 0x000fea0003800000 */
[----:B------:R-:W-:Y:S01]  /*0170*/  MOV R8, 0x0 ;  /* 0x0000000000087802 */ /* 0x000fe20000000f00 */
[----:B------:R0:W-:Y:S01]  /*0180*/  STL.64 [R1], R2 ;  /* 0x0000000201007387 */ /* 0x0001e20000100a00 */
[----:B------:R-:W1:Y:S03]  /*0190*/  LDCU.64 UR4, c[0x4][0x8] ;  /* 0x01000100ff0477ac */ /* 0x000e660008000a00 */
[----:B------:R0:W-:Y:S01]  /*01a0*/  STL [R1+0x8], R0 ;  /* 0x0000080001007387 */ /* 0x0001e20000100800 */
[----:B------:R-:W2:Y:S01]  /*01b0*/  LDC.64 R8, c[0x4][R8] ;  /* 0x0100000008087b82 */ /* 0x000ea20000000a00 */
[----:B-1----:R-:W-:Y:S01]  /*01c0*/  IMAD.U32 R4, RZ, RZ, UR4 ;  /* 0x00000004ff047e24 */ /* 0x002fe2000f8e00ff */
[----:B0-----:R-:W-:-:S07]  /*01d0*/  MOV R5, UR5 ;  /* 0x0000000500057c02 */ /* 0x001fce0008000f00 */
[----:B------:R-:W-:-:S07]  /*01e0*/  LEPC R20, `(.L_x_1) ;  /* 0x000000001014794e */ /* 0x000fce0000000000 */
[----:B--2---:R-:W-:Y:S05]  /*01f0*/  CALL.ABS.NOINC R8 ;  /* 0x0000000008007343 */ /* 0x004fea0003c00000 */
.L_x_1:
[----:B------:R-:W-:Y:S05]  /*0200*/  EXIT ;  /* 0x000000000000794d */ /* 0x000fea0003800000 */
.L_x_0:
        /* <DEDUP_REMOVED lines=11> */
.L_x_2:
[----:B------:R-:W-:Y:S05]  /*02c0*/  EXIT ;  /* 0x000000000000794d */ /* 0x000fea0003800000 */
.L_x_3:
[----:B------:R-:W-:-:S00]  /*02d0*/  BRA `(.L_x_3) ;  /* 0xfffffffc00fc7947 */ /* 0x000fc0000383ffff */
[----:B------:R-:W-:-:S00]  /*02e0*/  NOP ;  /* 0x0000000000007918 */ /* 0x000fc00000000000 */
        /* <DEDUP_REMOVED lines=9> */
.L_x_4:


//--------------------- .nv.global.init           --------------------------
	.section	.nv.global.init,"aw",@progbits
.nv.global.init:
	.type		$str$1,@object
	.size		$str$1,($str - $str$1)
$str$1:
        /*0000*/ 	.byte	0x67, 0x69, 0x64, 0x20, 0x25, 0x75, 0x2c, 0x20, 0x63, 0x6f, 0x6c, 0x3a, 0x20, 0x25, 0x75, 0x2c
        /*0010*/ 	.byte	0x20, 0x72, 0x6f, 0x77, 0x3a, 0x20, 0x25, 0x75, 0x20, 0x62, 0x61, 0x64, 0x0a, 0x00
	.type		$str,@object
	.size		$str,(.L_0 - $str)
$str:
        /*001e*/ 	.byte	0x67, 0x69, 0x64, 0x20, 0x25, 0x75, 0x2c, 0x20, 0x63, 0x6f, 0x6c, 0x3a, 0x20, 0x25, 0x75, 0x2c
        /*002e*/ 	.byte	0x20, 0x72, 0x6f, 0x77, 0x3a, 0x20, 0x25, 0x75, 0x20, 0x76, 0x61, 0x6c, 0x69, 0x64, 0x0a, 0x00
.L_0:


//--------------------- .nv.shared.reserved.0     --------------------------
	.section	.nv.shared.reserved.0,"aw",@nobits
	.weak		__nv_reservedSMEM_offset_0_alias
	.size		__nv_reservedSMEM_offset_0_alias, 0, 64
	.other		__nv_reservedSMEM_offset_0_alias,@"STO_CUDA_RESERVED_SHARED STV_DEFAULT"
__nv_reservedSMEM_offset_0_alias:
	.zero		0
	.zero		64


//--------------------- .nv.constant0._Z14twodims_kerneljj --------------------------
	.section	.nv.constant0._Z14twodims_kerneljj,"a",@progbits
	.sectionflags	@""
	.align	4
.nv.constant0._Z14twodims_kerneljj:
	.zero		904


//--------------------- SYMBOLS --------------------------

	.type		.nv.reservedSmem.offset0,@object
	.size		.nv.reservedSmem.offset0,0x4
	.type		vprintf,@function
